	.headerflags	@"EF_CUDA_TEXMODE_UNIFIED EF_CUDA_64BIT_ADDRESS EF_CUDA_SM86 EF_CUDA_VIRTUAL_SM(EF_CUDA_SM86)"
	.elftype	@"ET_EXEC"


//--------------------- .nv.info                  --------------------------
	.section	.nv.info,"",@"SHT_CUDA_INFO"
	.align	4


	//----- nvinfo : EIATTR_REGCOUNT
	.align		4
        /*0000*/ 	.byte	0x04, 0x2f
        /*0002*/ 	.short	(.L_5 - .L_4)
	.align		4
.L_4:
        /*0004*/ 	.word	index@(triton__0d1d2d3d4d5d6de7de)
        /*0008*/ 	.word	0x0000002a


	//----- nvinfo : EIATTR_MAX_STACK_SIZE
	.align		4
.L_5:
        /*000c*/ 	.byte	0x04, 0x23
        /*000e*/ 	.short	(.L_7 - .L_6)
	.align		4
.L_6:
        /*0010*/ 	.word	index@(triton__0d1d2d3d4d5d6de7de)
        /*0014*/ 	.word	0x00000000


	//----- nvinfo : EIATTR_MIN_STACK_SIZE
	.align		4
.L_7:
        /*0018*/ 	.byte	0x04, 0x12
        /*001a*/ 	.short	(.L_9 - .L_8)
	.align		4
.L_8:
        /*001c*/ 	.word	index@(triton__0d1d2d3d4d5d6de7de)
        /*0020*/ 	.word	0x00000000


	//----- nvinfo : EIATTR_FRAME_SIZE
	.align		4
.L_9:
        /*0024*/ 	.byte	0x04, 0x11
        /*0026*/ 	.short	(.L_11 - .L_10)
	.align		4
.L_10:
        /*0028*/ 	.word	index@(triton__0d1d2d3d4d5d6de7de)
        /*002c*/ 	.word	0x00000000
.L_11:


//--------------------- .nv.info.triton__0d1d2d3d4d5d6de7de --------------------------
	.section	.nv.info.triton__0d1d2d3d4d5d6de7de,"",@"SHT_CUDA_INFO"
	.align	4


	//----- nvinfo : EIATTR_CUDA_API_VERSION
	.align		4
        /*0000*/ 	.byte	0x04, 0x37
        /*0002*/ 	.short	(.L_13 - .L_12)
.L_12:
        /*0004*/ 	.word	0x0000007b


	//----- nvinfo : EIATTR_SW2861232_WAR
	.align		4
.L_13:
        /*0008*/ 	.byte	0x01, 0x35
	.zero		2


	//----- nvinfo : EIATTR_PARAM_CBANK
	.align		4
        /*000c*/ 	.byte	0x04, 0x0a
        /*000e*/ 	.short	(.L_15 - .L_14)
	.align		4
.L_14:
        /*0010*/ 	.word	index@(.nv.constant0.triton__0d1d2d3d4d5d6de7de)
        /*0014*/ 	.short	0x0160
        /*0016*/ 	.short	0x0038


	//----- nvinfo : EIATTR_CBANK_PARAM_SIZE
	.align		4
.L_15:
        /*0018*/ 	.byte	0x03, 0x19
        /*001a*/ 	.short	0x0038


	//----- nvinfo : EIATTR_KPARAM_INFO
	.align		4
        /*001c*/ 	.byte	0x04, 0x17
        /*001e*/ 	.short	(.L_17 - .L_16)
.L_16:
        /*0020*/ 	.word	0x00000000
        /*0024*/ 	.short	0x0007
        /*0026*/ 	.short	0x0034
        /*0028*/ 	.byte	0x00, 0xf0, 0x11, 0x00


	//----- nvinfo : EIATTR_KPARAM_INFO
	.align		4
.L_17:
        /*002c*/ 	.byte	0x04, 0x17
        /*002e*/ 	.short	(.L_19 - .L_18)
.L_18:
        /*0030*/ 	.word	0x00000000
        /*0034*/ 	.short	0x0006
        /*0036*/ 	.short	0x0030
        /*0038*/ 	.byte	0x00, 0xf0, 0x11, 0x00


	//----- nvinfo : EIATTR_KPARAM_INFO
	.align		4
.L_19:
        /*003c*/ 	.byte	0x04, 0x17
        /*003e*/ 	.short	(.L_21 - .L_20)
.L_20:
        /*0040*/ 	.word	0x00000000
        /*0044*/ 	.short	0x0005
        /*0046*/ 	.short	0x0028
        /*0048*/ 	.byte	0x00, 0xf0, 0x21, 0x00


	//----- nvinfo : EIATTR_KPARAM_INFO
	.align		4
.L_21:
        /*004c*/ 	.byte	0x04, 0x17
        /*004e*/ 	.short	(.L_23 - .L_22)
.L_22:
        /*0050*/ 	.word	0x00000000
        /*0054*/ 	.short	0x0004
        /*0056*/ 	.short	0x0020
        /*0058*/ 	.byte	0x00, 0xf0, 0x21, 0x00


	//----- nvinfo : EIATTR_KPARAM_INFO
	.align		4
.L_23:
        /*005c*/ 	.byte	0x04, 0x17
        /*005e*/ 	.short	(.L_25 - .L_24)
.L_24:
        /*0060*/ 	.word	0x00000000
        /*0064*/ 	.short	0x0003
        /*0066*/ 	.short	0x0018
        /*0068*/ 	.byte	0x00, 0xf0, 0x21, 0x00


	//----- nvinfo : EIATTR_KPARAM_INFO
	.align		4
.L_25:
        /*006c*/ 	.byte	0x04, 0x17
        /*006e*/ 	.short	(.L_27 - .L_26)
.L_26:
        /*0070*/ 	.word	0x00000000
        /*0074*/ 	.short	0x0002
        /*0076*/ 	.short	0x0010
        /*0078*/ 	.byte	0x00, 0xf0, 0x21, 0x00


	//----- nvinfo : EIATTR_KPARAM_INFO
	.align		4
.L_27:
        /*007c*/ 	.byte	0x04, 0x17
        /*007e*/ 	.short	(.L_29 - .L_28)
.L_28:
        /*0080*/ 	.word	0x00000000
        /*0084*/ 	.short	0x0001
        /*0086*/ 	.short	0x0008
        /*0088*/ 	.byte	0x00, 0xf0, 0x21, 0x00


	//----- nvinfo : EIATTR_KPARAM_INFO
	.align		4
.L_29:
        /*008c*/ 	.byte	0x04, 0x17
        /*008e*/ 	.short	(.L_31 - .L_30)
.L_30:
        /*0090*/ 	.word	0x00000000
        /*0094*/ 	.short	0x0000
        /*0096*/ 	.short	0x0000
        /*0098*/ 	.byte	0x00, 0xf0, 0x21, 0x00


	//----- nvinfo : EIATTR_MAXREG_COUNT
	.align		4
.L_31:
        /*009c*/ 	.byte	0x03, 0x1b
        /*009e*/ 	.short	0x00ff


	//----- nvinfo : EIATTR_EXTERNS
	.align		4
        /*00a0*/ 	.byte	0x04, 0x0f
        /*00a2*/ 	.short	(.L_33 - .L_32)


	//   ....[0]....
	.align		4
.L_32:
        /*00a4*/ 	.word	index@(__assertfail)


	//----- nvinfo : EIATTR_COOP_GROUP_MASK_REGIDS
	.align		4
.L_33:
        /*00a8*/ 	.byte	0x04, 0x29
        /*00aa*/ 	.short	(.L_35 - .L_34)


	//   ....[0]....
.L_34:
        /*00ac*/ 	.word	0xffffffff


	//   ....[1]....
        /*00b0*/ 	.word	0xffffffff


	//   ....[2]....
        /*00b4*/ 	.word	0xffffffff


	//   ....[3]....
        /*00b8*/ 	.word	0xffffffff


	//   ....[4]....
        /*00bc*/ 	.word	0xffffffff


	//   ....[5]....
        /*00c0*/ 	.word	0xffffffff


	//   ....[6]....
        /*00c4*/ 	.word	0xffffffff


	//   ....[7]....
        /*00c8*/ 	.word	0xffffffff


	//----- nvinfo : EIATTR_COOP_GROUP_INSTR_OFFSETS
	.align		4
.L_35:
        /*00cc*/ 	.byte	0x04, 0x28
        /*00ce*/ 	.short	(.L_37 - .L_36)


	//   ....[0]....
.L_36:
        /*00d0*/ 	.word	0x00000c00


	//   ....[1]....
        /*00d4*/ 	.word	0x00000c40


	//   ....[2]....
        /*00d8*/ 	.word	0x00000ca0


	//   ....[3]....
        /*00dc*/ 	.word	0x00000cd0


	//   ....[4]....
        /*00e0*/ 	.word	0x00000d10


	//   ....[5]....
        /*00e4*/ 	.word	0x00000dc0


	//   ....[6]....
        /*00e8*/ 	.word	0x00000df0


	//   ....[7]....
        /*00ec*/ 	.word	0x00000e60


	//----- nvinfo : EIATTR_EXIT_INSTR_OFFSETS
	.align		4
.L_37:
        /*00f0*/ 	.byte	0x04, 0x1c
        /*00f2*/ 	.short	(.L_39 - .L_38)


	//   ....[0]....
.L_38:
        /*00f4*/ 	.word	0x00001750


	//   ....[1]....
        /*00f8*/ 	.word	0x00001780


	//----- nvinfo : EIATTR_MAX_THREADS
	.align		4
.L_39:
        /*00fc*/ 	.byte	0x04, 0x05
        /*00fe*/ 	.short	(.L_41 - .L_40)
.L_40:
        /*0100*/ 	.word	0x00000100
        /*0104*/ 	.word	0x00000001
        /*0108*/ 	.word	0x00000001


	//----- nvinfo : EIATTR_CRS_STACK_SIZE
	.align		4
.L_41:
        /*010c*/ 	.byte	0x04, 0x1e
        /*010e*/ 	.short	(.L_43 - .L_42)
.L_42:
        /*0110*/ 	.word	0x00000000
.L_43:


//--------------------- .nv.rel.action            --------------------------
	.section	.nv.rel.action,"",@"SHT_CUDA_RELOCINFO"
	.align	8
	.sectionentsize	8
        /*0000*/ 	.byte	0x73, 0x00, 0x00, 0x00, 0x00, 0x00, 0x00, 0x00, 0x00, 0x00, 0x00, 0x11, 0x25, 0x00, 0x05, 0x36


//--------------------- .nv.constant0.triton__0d1d2d3d4d5d6de7de --------------------------
	.section	.nv.constant0.triton__0d1d2d3d4d5d6de7de,"a",@progbits
	.align	4
.nv.constant0.triton__0d1d2d3d4d5d6de7de:
	.zero		408


//--------------------- .text.triton__0d1d2d3d4d5d6de7de --------------------------
	.section	.text.triton__0d1d2d3d4d5d6de7de,"ax",@progbits
	.sectionflags	@"SHF_BARRIERS=1"
	.sectioninfo	@"SHI_REGISTERS=42"
	.align	128
        .global         triton__0d1d2d3d4d5d6de7de
        .type           triton__0d1d2d3d4d5d6de7de,@function
        .size           triton__0d1d2d3d4d5d6de7de,(.L_x_3 - triton__0d1d2d3d4d5d6de7de)
        .other          triton__0d1d2d3d4d5d6de7de,@"STO_CUDA_ENTRY STV_DEFAULT"
triton__0d1d2d3d4d5d6de7de:
.text.triton__0d1d2d3d4d5d6de7de:
[----:B------:R-:W-:-:S02]  /*0000*/  MOV R1, c[0x0][0x28] ;  /* 0x00000a0000017a02 */ /* 0x000fc40000000f00 */
[----:B------:R-:W0:Y:S01]  /*0010*/  S2R R16, SR_CTAID.X ;  /* 0x0000000000107919 */ /* 0x000e220000002500 */
[----:B------:R-:W-:Y:S01]  /*0020*/  MOV R3, 0x8 ;  /* 0x0000000800037802 */ /* 0x000fe20000000f00 */
[----:B------:R-:W-:Y:S01]  /*0030*/  CS2R R4, SRZ ;  /* 0x0000000000047805 */ /* 0x000fe2000001ff00 */
[----:B------:R-:W-:Y:S01]  /*0040*/  ULDC.64 UR36, c[0x0][0x118] ;  /* 0x0000460000247ab9 */ /* 0x000fe20000000a00 */
[----:B------:R-:W-:Y:S01]  /*0050*/  CS2R R6, SRZ ;  /* 0x0000000000067805 */ /* 0x000fe2000001ff00 */
[C---:B0-----:R-:W-:Y:S01]  /*0060*/  ISETP.GE.AND P0, PT, R16.reuse, 0x200, PT ;  /* 0x000002001000780c */ /* 0x041fe20003f06270 */
[----:B------:R-:W-:-:S12]  /*0070*/  IMAD.WIDE R2, R16, R3, c[0x0][0x168] ;  /* 0x00005a0010027625 */ /* 0x000fd800078e0203 */
[----:B------:R-:W2:Y:S04]  /*0080*/  @!P0 LDG.E.EL.64 R4, [R2.64] ;  /* 0x0000002402048981 */ /* 0x000ea8000c2e1b00 */
[----:B------:R-:W3:Y:S01]  /*0090*/  @!P0 LDG.E.EL.64 R6, [R2.64] ;  /* 0x0000002402068981 */ /* 0x000ee2000c2e1b00 */
[----:B------:R-:W-:Y:S01]  /*00a0*/  MOV R37, 0x2400 ;  /* 0x0000240000257802 */ /* 0x000fe20000000f00 */
[----:B------:R-:W-:Y:S01]  /*00b0*/  UMOV UR42, 32@lo(assertMessage_0) ;  /* 0x00000000002a7882 */ /* 0x000fe20000000000 */
[----:B------:R-:W-:Y:S01]  /*00c0*/  IMAD R18, R16, 0x900, RZ ;  /* 0x0000090010127824 */ /* 0x000fe200078e02ff */
[----:B------:R-:W0:Y:S01]  /*00d0*/  S2R R17, SR_TID.X ;  /* 0x0000000000117919 */ /* 0x000e220000002100 */
[----:B------:R-:W-:Y:S02]  /*00e0*/  UMOV UR43, 32@hi(assertMessage_0) ;  /* 0x00000000002b7882 */ /* 0x000fe40000000000 */
[----:B------:R-:W-:-:S02]  /*00f0*/  UMOV UR40, 32@lo(assertFile_0) ;  /* 0x0000000000287882 */ /* 0x000fc40000000000 */
[----:B------:R-:W-:Y:S02]  /*0100*/  UMOV UR41, 32@hi(assertFile_0) ;  /* 0x0000000000297882 */ /* 0x000fe40000000000 */
[----:B------:R-:W-:Y:S02]  /*0110*/  UMOV UR38, 32@lo(assertFunc_0) ;  /* 0x0000000000267882 */ /* 0x000fe40000000000 */
[----:B------:R-:W-:Y:S01]  /*0120*/  UMOV UR39, 32@hi(assertFunc_0) ;  /* 0x0000000000277882 */ /* 0x000fe20000000000 */
[----:B0-----:R-:W-:-:S04]  /*0130*/  LOP3.LUT R27, R17, 0xff, RZ, 0xc0, !PT ;  /* 0x000000ff111b7812 */ /* 0x001fc800078ec0ff */
[C---:B------:R-:W-:Y:S01]  /*0140*/  SHF.L.U32 R19, R27.reuse, 0x2, RZ ;  /* 0x000000021b137819 */ /* 0x040fe200000006ff */
[C---:B------:R-:W-:Y:S01]  /*0150*/  IMAD.SHL.U32 R25, R27.reuse, 0x8, RZ ;  /* 0x000000081b197824 */ /* 0x040fe200078e00ff */
[----:B------:R-:W-:Y:S02]  /*0160*/  SHF.L.U32 R24, R27, 0x5, RZ ;  /* 0x000000051b187819 */ /* 0x000fe400000006ff */
[----:B--2---:R-:W-:Y:S02]  /*0170*/  IADD3 R11, P1, R4, 0x46600, RZ ;  /* 0x00046600040b7810 */ /* 0x004fe40007f3e0ff */
[----:B------:R-:W-:Y:S02]  /*0180*/  ISETP.GE.AND P0, PT, R5, RZ, PT ;  /* 0x000000ff0500720c */ /* 0x000fe40003f06270 */
[----:B------:R-:W-:Y:S02]  /*0190*/  IADD3.X R13, RZ, R5, RZ, P1, !PT ;  /* 0x00000005ff0d7210 */ /* 0x000fe40000ffe4ff */
[----:B---3--:R-:W-:-:S02]  /*01a0*/  IADD3 R9, P2, R6, 0x46600, RZ ;  /* 0x0004660006097810 */ /* 0x008fc40007f5e0ff */
[----:B------:R-:W-:Y:S02]  /*01b0*/  ISETP.GE.AND P1, PT, R7, RZ, PT ;  /* 0x000000ff0700720c */ /* 0x000fe40003f26270 */
[----:B------:R-:W-:Y:S02]  /*01c0*/  SEL R36, R11, R4, !P0 ;  /* 0x000000040b247207 */ /* 0x000fe40004000000 */
[----:B------:R-:W-:Y:S02]  /*01d0*/  IADD3.X R11, RZ, R7, RZ, P2, !PT ;  /* 0x00000007ff0b7210 */ /* 0x000fe400017fe4ff */
[----:B------:R-:W-:Y:S01]  /*01e0*/  SEL R0, R9, R6, !P1 ;  /* 0x0000000609007207 */ /* 0x000fe20004800000 */
[----:B------:R-:W-:Y:S01]  /*01f0*/  IMAD.WIDE.U32 R36, R36, R37, c[0x0][0x170] ;  /* 0x00005c0024247625 */ /* 0x000fe200078e0025 */
[----:B------:R-:W-:Y:S02]  /*0200*/  SEL R4, R13, R5, !P0 ;  /* 0x000000050d047207 */ /* 0x000fe40004000000 */
[----:B------:R-:W-:-:S02]  /*0210*/  SEL R6, R11, R7, !P1 ;  /* 0x000000070b067207 */ /* 0x000fc40004800000 */
[----:B------:R-:W-:Y:S01]  /*0220*/  ISETP.GT.U32.AND P0, PT, R0, 0x465ff, PT ;  /* 0x000465ff0000780c */ /* 0x000fe20003f04070 */
[----:B------:R-:W-:-:S03]  /*0230*/  IMAD R3, R4, 0x2400, RZ ;  /* 0x0000240004037824 */ /* 0x000fc600078e02ff */
[----:B------:R-:W-:Y:S02]  /*0240*/  ISETP.GT.U32.AND.EX P0, PT, R6, RZ, PT, P0 ;  /* 0x000000ff0600720c */ /* 0x000fe40003f04100 */
[----:B------:R-:W-:Y:S02]  /*0250*/  IADD3 R22, R37, R3, RZ ;  /* 0x0000000325167210 */ /* 0x000fe40007ffe0ff */
[----:B------:R-:W-:-:S04]  /*0260*/  ISETP.LT.AND P3, PT, R16, 0x200, P0 ;  /* 0x000002001000780c */ /* 0x000fc80000761270 */
[----:B------:R-:W-:-:S09]  /*0270*/  P2R R2, PR, RZ, 0x8 ;  /* 0x00000008ff027803 */ /* 0x000fd20000000000 */
[----:B------:R-:W-:Y:S05]  /*0280*/  @!P3 BRA `(.L_x_0) ;  /* 0x000000c00000b947 */ /* 0x000fea0003800000 */
[----:B------:R-:W-:Y:S01]  /*0290*/  MOV R4, UR42 ;  /* 0x0000002a00047c02 */ /* 0x000fe20008000f00 */
[----:B------:R-:W-:Y:S01]  /*02a0*/  IMAD.U32 R5, RZ, RZ, UR43 ;  /* 0x0000002bff057e24 */ /* 0x000fe2000f8e00ff */
[----:B------:R-:W-:Y:S01]  /*02b0*/  MOV R6, UR40 ;  /* 0x0000002800067c02 */ /* 0x000fe20008000f00 */
[----:B------:R-:W-:Y:S01]  /*02c0*/  IMAD.U32 R11, RZ, RZ, UR39 ;  /* 0x00000027ff0b7e24 */ /* 0x000fe2000f8e00ff */
[----:B------:R-:W-:Y:S02]  /*02d0*/  MOV R7, UR41 ;  /* 0x0000002900077c02 */ /* 0x000fe40008000f00 */
[----:B------:R-:W-:Y:S02]  /*02e0*/  MOV R8, 0x373 ;  /* 0x0000037300087802 */ /* 0x000fe40000000f00 */
[----:B------:R-:W-:Y:S02]  /*02f0*/  MOV R10, UR38 ;  /* 0x00000026000a7c02 */ /* 0x000fe40008000f00 */
[----:B------:R-:W-:-:S02]  /*0300*/  MOV R12, 0x1 ;  /* 0x00000001000c7802 */ /* 0x000fc40000000f00 */
[----:B------:R-:W-:-:S02]  /*0310*/  MOV R13, RZ ;  /* 0x000000ff000d7202 */ /* 0x000fc40000000f00 */
[----:B------:R-:W-:Y:S02]  /*0320*/  MOV R20, 32@lo((triton__0d1d2d3d4d5d6de7de + .L_x_0@srel)) ;  /* 0x0000000000147802 */ /* 0x000fe40000000f00 */
[----:B------:R-:W-:-:S04]  /*0330*/  MOV R21, 32@hi((triton__0d1d2d3d4d5d6de7de + .L_x_0@srel)) ;  /* 0x0000000000157802 */ /* 0x000fc80000000f00 */
[----:B------:R-:W-:Y:S05]  /*0340*/  CALL.ABS.NOINC `(__assertfail) ;  /* 0x0000000000007943 */ /* 0x000fea0003c00000 */
.L_x_0:
[----:B------:R-:W-:Y:S01]  /*0350*/  ISETP.NE.AND P6, PT, R2, RZ, PT ;  /* 0x000000ff0200720c */ /* 0x000fe20003fc5270 */
[----:B------:R-:W-:Y:S01]  /*0360*/  CS2R R4, SRZ ;  /* 0x0000000000047805 */ /* 0x000fe2000001ff00 */
[----:B------:R-:W-:Y:S01]  /*0370*/  SHF.L.U32 R2, R25, 0x2, RZ ;  /* 0x0000000219027819 */ /* 0x000fe200000006ff */
[----:B------:R-:W-:Y:S01]  /*0380*/  CS2R R6, SRZ ;  /* 0x0000000000067805 */ /* 0x000fe2000001ff00 */
[----:B------:R-:W-:Y:S01]  /*0390*/  ISETP.GE.AND P1, PT, R16, 0x200, PT ;  /* 0x000002001000780c */ /* 0x000fe20003f26270 */
[----:B------:R-:W-:Y:S01]  /*03a0*/  CS2R R8, SRZ ;  /* 0x0000000000087805 */ /* 0x000fe2000001ff00 */
[----:B------:R-:W-:Y:S01]  /*03b0*/  IADD3 R36, P0, R2, R36, RZ ;  /* 0x0000002402247210 */ /* 0x000fe20007f1e0ff */
[----:B------:R-:W-:Y:S01]  /*03c0*/  CS2R R10, SRZ ;  /* 0x00000000000a7805 */ /* 0x000fe2000001ff00 */
[----:B------:R-:W-:Y:S01]  /*03d0*/  WARPSYNC 0xffffffff ;  /* 0xffffffff00007948 */ /* 0x000fe20003800000 */
[----:B------:R-:W-:-:S02]  /*03e0*/  MOV R31, 0x4 ;  /* 0x00000004001f7802 */ /* 0x000fc40000000f00 */
[----:B------:R-:W-:Y:S01]  /*03f0*/  IADD3.X R37, RZ, R22, RZ, P0, !PT ;  /* 0x00000016ff257210 */ /* 0x000fe200007fe4ff */
[----:B------:R-:W-:Y:S01]  /*0400*/  IMAD R29, R27, 0x4, R18 ;  /* 0x000000041b1d7824 */ /* 0x000fe200078e0212 */
[----:B------:R-:W-:Y:S02]  /*0410*/  IADD3 R30, R18, 0x400, R19 ;  /* 0x00000400121e7810 */ /* 0x000fe40007ffe013 */
[----:B------:R-:W-:Y:S02]  /*0420*/  P2R R0, PR, RZ, 0x2 ;  /* 0x00000002ff007803 */ /* 0x000fe40000000000 */
[----:B------:R-:W2:Y:S04]  /*0430*/  @!P1 LDG.E.EF.128 R4, [R36.64] ;  /* 0x0000002424049981 */ /* 0x000ea8000c0e1d00 */
[----:B------:R-:W3:Y:S01]  /*0440*/  @!P1 LDG.E.EF.128 R8, [R36.64+0x10] ;  /* 0x0000102424089981 */ /* 0x000ee2000c0e1d00 */
[----:B------:R-:W-:-:S03]  /*0450*/  IADD3 R19, R19, 0x800, RZ ;  /* 0x0000080013137810 */ /* 0x000fc60007ffe0ff */
[----:B------:R-:W-:Y:S06]  /*0460*/  BAR.SYNC 0x0 ;  /* 0x0000000000007b1d */ /* 0x000fec0000000000 */
[----:B--2---:R-:W-:Y:S02]  /*0470*/  SEL R4, R4, RZ, !P1 ;  /* 0x000000ff04047207 */ /* 0x004fe40004800000 */
[----:B------:R-:W-:Y:S02]  /*0480*/  SEL R5, R5, RZ, !P1 ;  /* 0x000000ff05057207 */ /* 0x000fe40004800000 */
[----:B------:R-:W-:Y:S01]  /*0490*/  SEL R6, R6, RZ, !P1 ;  /* 0x000000ff06067207 */ /* 0x000fe20004800000 */
[----:B------:R-:W-:Y:S01]  /*04a0*/  FMUL R0, R4, 48 ;  /* 0x4240000004007820 */ /* 0x000fe20000400000 */
[----:B------:R-:W-:Y:S01]  /*04b0*/  SEL R7, R7, RZ, !P1 ;  /* 0x000000ff07077207 */ /* 0x000fe20004800000 */
[----:B------:R-:W-:Y:S01]  /*04c0*/  FMUL R3, R5, 48 ;  /* 0x4240000005037820 */ /* 0x000fe20000400000 */
[----:B---3--:R-:W-:Y:S01]  /*04d0*/  SEL R8, R8, RZ, !P1 ;  /* 0x000000ff08087207 */ /* 0x008fe20004800000 */
[----:B------:R-:W-:Y:S01]  /*04e0*/  FMUL R26, R6, 48 ;  /* 0x42400000061a7820 */ /* 0x000fe20000400000 */
[----:B------:R-:W-:Y:S01]  /*04f0*/  SEL R9, R9, RZ, !P1 ;  /* 0x000000ff09097207 */ /* 0x000fe20004800000 */
[----:B------:R-:W-:Y:S01]  /*0500*/  STS.128 [R24], R4 ;  /* 0x0000000418007388 */ /* 0x000fe20000000c00 */
[----:B------:R-:W-:Y:S01]  /*0510*/  SEL R10, R10, RZ, !P1 ;  /* 0x000000ff0a0a7207 */ /* 0x000fe20004800000 */
[----:B------:R-:W-:Y:S01]  /*0520*/  FMUL R28, R7, 48 ;  /* 0x42400000071c7820 */ /* 0x000fe20000400000 */
[----:B------:R-:W-:Y:S01]  /*0530*/  SEL R11, R11, RZ, !P1 ;  /* 0x000000ff0b0b7207 */ /* 0x000fe20004800000 */
[----:B------:R-:W-:Y:S01]  /*0540*/  FMUL R39, R3, R3 ;  /* 0x0000000303277220 */ /* 0x000fe20000400000 */
[----:B------:R-:W-:-:S03]  /*0550*/  FMUL R38, R0, R0 ;  /* 0x0000000000267220 */ /* 0x000fc60000400000 */
[----:B------:R-:W-:Y:S01]  /*0560*/  STS.128 [R24+0x10], R8 ;  /* 0x0000100818007388 */ /* 0x000fe20000000c00 */
[----:B------:R-:W-:Y:S02]  /*0570*/  FSEL R39, R39, RZ, !P1 ;  /* 0x000000ff27277208 */ /* 0x000fe40004800000 */
[----:B------:R-:W-:Y:S01]  /*0580*/  FSEL R38, R38, RZ, !P1 ;  /* 0x000000ff26267208 */ /* 0x000fe20004800000 */
[----:B------:R-:W-:Y:S06]  /*0590*/  BAR.SYNC 0x0 ;  /* 0x0000000000007b1d */ /* 0x000fec0000000000 */
[----:B------:R-:W0:Y:S01]  /*05a0*/  LDS.128 R12, [R27.X16] ;  /* 0x000000001b0c7984 */ /* 0x000e22000000cc00 */
[----:B------:R-:W-:Y:S01]  /*05b0*/  IMAD.WIDE R4, R29, R31, c[0x0][0x180] ;  /* 0x000060001d047625 */ /* 0x000fe200078e021f */
[----:B------:R-:W-:-:S02]  /*05c0*/  LOP3.LUT R29, R25, 0x804, RZ, 0xfc, !PT ;  /* 0x00000804191d7812 */ /* 0x000fc400078efcff */
[----:B------:R-:W1:Y:S01]  /*05d0*/  LDS.128 R20, [R27.X16+0x1000] ;  /* 0x001000001b147984 */ /* 0x000e62000000cc00 */
[----:B------:R-:W-:Y:S01]  /*05e0*/  IMAD.WIDE R6, R30, R31, c[0x0][0x180] ;  /* 0x000060001e067625 */ /* 0x000fe200078e021f */
[----:B------:R-:W-:Y:S01]  /*05f0*/  FMUL R8, R8, 48 ;  /* 0x4240000008087820 */ /* 0x000fe20000400000 */
[----:B------:R-:W-:Y:S01]  /*0600*/  FMUL R9, R9, 48 ;  /* 0x4240000009097820 */ /* 0x000fe20000400000 */
[----:B------:R-:W-:Y:S01]  /*0610*/  FMUL R10, R10, 48 ;  /* 0x424000000a0a7820 */ /* 0x000fe20000400000 */
[----:B------:R-:W-:Y:S01]  /*0620*/  FMUL R11, R11, 48 ;  /* 0x424000000b0b7820 */ /* 0x000fe20000400000 */
[----:B------:R-:W-:Y:S01]  /*0630*/  FMUL R30, R28, R28 ;  /* 0x0000001c1c1e7220 */ /* 0x000fe20000400000 */
[----:B------:R-:W-:Y:S01]  /*0640*/  FMUL R28, R26, R26 ;  /* 0x0000001a1a1c7220 */ /* 0x000fe20000400000 */
[----:B------:R-:W-:Y:S01]  /*0650*/  FMUL R26, R8, R8 ;  /* 0x00000008081a7220 */ /* 0x000fe20000400000 */
[----:B------:R-:W-:Y:S01]  /*0660*/  FMUL R24, R9, R9 ;  /* 0x0000000909187220 */ /* 0x000fe20000400000 */
[----:B------:R-:W-:Y:S01]  /*0670*/  FMUL R10, R10, R10 ;  /* 0x0000000a0a0a7220 */ /* 0x000fe20000400000 */
[----:B------:R-:W-:-:S02]  /*0680*/  LOP3.LUT R31, R25, 0x800, RZ, 0xfc, !PT ;  /* 0x00000800191f7812 */ /* 0x000fc400078efcff */
[----:B------:R-:W-:Y:S02]  /*0690*/  FSEL R30, R30, RZ, !P1 ;  /* 0x000000ff1e1e7208 */ /* 0x000fe40004800000 */
[----:B------:R-:W-:Y:S02]  /*06a0*/  FSEL R28, R28, RZ, !P1 ;  /* 0x000000ff1c1c7208 */ /* 0x000fe40004800000 */
[----:B------:R-:W-:Y:S02]  /*06b0*/  FSEL R26, R26, RZ, !P1 ;  /* 0x000000ff1a1a7208 */ /* 0x000fe40004800000 */
[----:B------:R-:W-:Y:S01]  /*06c0*/  FSEL R24, R24, RZ, !P1 ;  /* 0x000000ff18187208 */ /* 0x000fe20004800000 */
[----:B0-----:R-:W-:Y:S04]  /*06d0*/  @!P1 STG.E.128 [R4.64], R12 ;  /* 0x0000000c04009986 */ /* 0x001fe8000c101d24 */
[----:B-1----:R0:W-:Y:S02]  /*06e0*/  @!P1 STG.E.128 [R6.64], R20 ;  /* 0x0000001406009986 */ /* 0x0021e4000c101d24 */
[----:B0-----:R-:W-:Y:S01]  /*06f0*/  FMUL R22, R11, R11 ;  /* 0x0000000b0b167220 */ /* 0x001fe20000400000 */
[----:B------:R-:W-:-:S04]  /*0700*/  FSEL R23, R10, RZ, !P1 ;  /* 0x000000ff0a177208 */ /* 0x000fc80004800000 */
[----:B------:R-:W-:Y:S01]  /*0710*/  FSEL R22, R22, RZ, !P1 ;  /* 0x000000ff16167208 */ /* 0x000fe20004800000 */
[----:B------:R-:W-:Y:S05]  /*0720*/  @!P6 BRA `(.L_x_1) ;  /* 0x000000c00000e947 */ /* 0x000fea0003800000 */
[----:B------:R-:W-:Y:S01]  /*0730*/  MOV R4, UR42 ;  /* 0x0000002a00047c02 */ /* 0x000fe20008000f00 */
[----:B------:R-:W-:Y:S01]  /*0740*/  IMAD.U32 R7, RZ, RZ, UR41 ;  /* 0x00000029ff077e24 */ /* 0x000fe2000f8e00ff */
[----:B------:R-:W-:Y:S01]  /*0750*/  MOV R5, UR43 ;  /* 0x0000002b00057c02 */ /* 0x000fe20008000f00 */
[----:B------:R-:W-:Y:S01]  /*0760*/  IMAD.MOV.U32 R13, RZ, RZ, RZ ;  /* 0x000000ffff0d7224 */ /* 0x000fe200078e00ff */
[----:B------:R-:W-:Y:S02]  /*0770*/  MOV R6, UR40 ;  /* 0x0000002800067c02 */ /* 0x000fe40008000f00 */
[----:B------:R-:W-:Y:S02]  /*0780*/  MOV R8, 0x373 ;  /* 0x0000037300087802 */ /* 0x000fe40000000f00 */
[----:B------:R-:W-:Y:S02]  /*0790*/  MOV R10, UR38 ;  /* 0x00000026000a7c02 */ /* 0x000fe40008000f00 */
[----:B------:R-:W-:-:S02]  /*07a0*/  MOV R11, UR39 ;  /* 0x00000027000b7c02 */ /* 0x000fc40008000f00 */
[----:B------:R-:W-:-:S02]  /*07b0*/  MOV R12, 0x1 ;  /* 0x00000001000c7802 */ /* 0x000fc40000000f00 */
[----:B------:R-:W-:Y:S02]  /*07c0*/  MOV R20, 32@lo((triton__0d1d2d3d4d5d6de7de + .L_x_1@srel)) ;  /* 0x0000000000147802 */ /* 0x000fe40000000f00 */
[----:B------:R-:W-:-:S04]  /*07d0*/  MOV R21, 32@hi((triton__0d1d2d3d4d5d6de7de + .L_x_1@srel)) ;  /* 0x0000000000157802 */ /* 0x000fc80000000f00 */
[----:B------:R-:W-:Y:S05]  /*07e0*/  CALL.ABS.NOINC `(__assertfail) ;  /* 0x0000000000007943 */ /* 0x000fea0003c00000 */
.L_x_1:
[----:B------:R-:W-:Y:S01]  /*07f0*/  ISETP.GE.U32.AND P2, PT, R31, 0x900, PT ;  /* 0x000009001f00780c */ /* 0x000fe20003f46070 */
[----:B------:R-:W-:Y:S01]  /*0800*/  CS2R R8, SRZ ;  /* 0x0000000000087805 */ /* 0x000fe2000001ff00 */
[----:B------:R-:W-:Y:S01]  /*0810*/  CS2R R10, SRZ ;  /* 0x00000000000a7805 */ /* 0x000fe2000001ff00 */
[----:B------:R-:W-:Y:S01]  /*0820*/  ULDC.64 UR4, c[0x0][0x118] ;  /* 0x0000460000047ab9 */ /* 0x000fe20000000a00 */
[----:B------:R-:W-:Y:S01]  /*0830*/  ISETP.LT.AND P1, PT, R16, 0x200, !P2 ;  /* 0x000002001000780c */ /* 0x000fe20005721270 */
[----:B------:R-:W-:Y:S01]  /*0840*/  CS2R R4, SRZ ;  /* 0x0000000000047805 */ /* 0x000fe2000001ff00 */
[----:B------:R-:W-:-:S11]  /*0850*/  CS2R R6, SRZ ;  /* 0x0000000000067805 */ /* 0x000fd6000001ff00 */
[----:B------:R-:W2:Y:S04]  /*0860*/  @P1 LDG.E.EF.128 R8, [R36.64+0x2000] ;  /* 0x0020000424081981 */ /* 0x000ea8000c0e1d00 */
[----:B------:R-:W3:Y:S01]  /*0870*/  @P1 LDG.E.EF.128 R4, [R36.64+0x2010] ;  /* 0x0020100424041981 */ /* 0x000ee2000c0e1d00 */
[----:B------:R-:W-:Y:S01]  /*0880*/  WARPSYNC 0xffffffff ;  /* 0xffffffff00007948 */ /* 0x000fe20003800000 */
[----:B------:R-:W-:Y:S01]  /*0890*/  ISETP.GE.AND P6, PT, R16, 0x200, PT ;  /* 0x000002001000780c */ /* 0x000fe20003fc6270 */
[----:B------:R-:W-:Y:S01]  /*08a0*/  ULDC.64 UR4, c[0x0][0x118] ;  /* 0x0000460000047ab9 */ /* 0x000fe20000000a00 */
[----:B------:R-:W-:Y:S02]  /*08b0*/  LOP3.LUT P0, RZ, R17, 0x1f, RZ, 0xc0, !PT ;  /* 0x0000001f11ff7812 */ /* 0x000fe4000780c0ff */
[----:B------:R-:W-:Y:S01]  /*08c0*/  ISETP.LT.U32.AND P3, PT, R19, 0x900, !P6 ;  /* 0x000009001300780c */ /* 0x000fe20007761070 */
[----:B------:R-:W-:Y:S06]  /*08d0*/  BAR.SYNC 0x0 ;  /* 0x0000000000007b1d */ /* 0x000fec0000000000 */
[----:B--2---:R-:W-:-:S02]  /*08e0*/  SEL R9, R9, RZ, P1 ;  /* 0x000000ff09097207 */ /* 0x004fc40000800000 */
[----:B------:R-:W-:Y:S02]  /*08f0*/  SEL R8, R8, RZ, P1 ;  /* 0x000000ff08087207 */ /* 0x000fe40000800000 */
[----:B------:R-:W-:Y:S01]  /*0900*/  SEL R10, R10, RZ, P1 ;  /* 0x000000ff0a0a7207 */ /* 0x000fe20000800000 */
[----:B------:R-:W-:Y:S01]  /*0910*/  FMUL R0, R9, 48 ;  /* 0x4240000009007820 */ /* 0x000fe20000400000 */
[----:B------:R-:W-:Y:S01]  /*0920*/  SEL R11, R11, RZ, P1 ;  /* 0x000000ff0b0b7207 */ /* 0x000fe20000800000 */
[----:B------:R-:W-:Y:S01]  /*0930*/  FMUL R13, R8, 48 ;  /* 0x42400000080d7820 */ /* 0x000fe20000400000 */
[----:B---3--:R-:W-:Y:S01]  /*0940*/  SEL R4, R4, RZ, P1 ;  /* 0x000000ff04047207 */ /* 0x008fe20000800000 */
[----:B------:R-:W-:Y:S01]  /*0950*/  FMUL R0, R0, R0 ;  /* 0x0000000000007220 */ /* 0x000fe20000400000 */
[----:B------:R-:W-:Y:S01]  /*0960*/  FMUL R14, R10, 48 ;  /* 0x424000000a0e7820 */ /* 0x000fe20000400000 */
[----:B------:R-:W-:Y:S01]  /*0970*/  FMUL R13, R13, R13 ;  /* 0x0000000d0d0d7220 */ /* 0x000fe20000400000 */
[----:B------:R-:W-:Y:S01]  /*0980*/  FMUL R12, R11, 48 ;  /* 0x424000000b0c7820 */ /* 0x000fe20000400000 */
[----:B------:R-:W-:Y:S01]  /*0990*/  SEL R5, R5, RZ, P1 ;  /* 0x000000ff05057207 */ /* 0x000fe20000800000 */
[----:B------:R-:W-:Y:S01]  /*09a0*/  FMUL R14, R14, R14 ;  /* 0x0000000e0e0e7220 */ /* 0x000fe20000400000 */
[----:B------:R-:W-:Y:S01]  /*09b0*/  FSEL R0, R0, -RZ, P1 ;  /* 0x800000ff00007208 */ /* 0x000fe20000800000 */
[----:B------:R-:W-:Y:S01]  /*09c0*/  FMUL R12, R12, R12 ;  /* 0x0000000c0c0c7220 */ /* 0x000fe20000400000 */
[----:B------:R-:W-:-:S02]  /*09d0*/  FSEL R13, R13, -RZ, P1 ;  /* 0x800000ff0d0d7208 */ /* 0x000fc40000800000 */
[----:B------:R-:W-:Y:S01]  /*09e0*/  FSEL R15, R14, -RZ, P1 ;  /* 0x800000ff0e0f7208 */ /* 0x000fe20000800000 */
[----:B------:R-:W-:Y:S01]  /*09f0*/  FADD R39, R39, R0 ;  /* 0x0000000027277221 */ /* 0x000fe20000000000 */
[----:B------:R-:W-:Y:S01]  /*0a00*/  FMUL R0, R4, 48 ;  /* 0x4240000004007820 */ /* 0x000fe20000400000 */
[----:B------:R-:W-:Y:S01]  /*0a10*/  FADD R38, R38, R13 ;  /* 0x0000000d26267221 */ /* 0x000fe20000000000 */
[----:B------:R-:W-:Y:S01]  /*0a20*/  FSEL R21, R12, -RZ, P1 ;  /* 0x800000ff0c157208 */ /* 0x000fe20000800000 */
[----:B------:R-:W-:Y:S01]  /*0a30*/  FMUL R12, R5, 48 ;  /* 0x42400000050c7820 */ /* 0x000fe20000400000 */
[----:B------:R-:W-:Y:S01]  /*0a40*/  SEL R6, R6, RZ, P1 ;  /* 0x000000ff06067207 */ /* 0x000fe20000800000 */
[----:B------:R-:W-:Y:S01]  /*0a50*/  FMUL R13, R0, R0 ;  /* 0x00000000000d7220 */ /* 0x000fe20000400000 */
[----:B------:R-:W-:Y:S01]  /*0a60*/  FADD R28, R28, R15 ;  /* 0x0000000f1c1c7221 */ /* 0x000fe20000000000 */
[----:B------:R-:W-:Y:S01]  /*0a70*/  FADD R15, R39, R38 ;  /* 0x00000026270f7221 */ /* 0x000fe20000000000 */
[----:B------:R-:W-:Y:S01]  /*0a80*/  SEL R7, R7, RZ, P1 ;  /* 0x000000ff07077207 */ /* 0x000fe20000800000 */
[----:B------:R-:W-:Y:S01]  /*0a90*/  FMUL R0, R6, 48 ;  /* 0x4240000006007820 */ /* 0x000fe20000400000 */
[----:B------:R-:W-:Y:S01]  /*0aa0*/  FMUL R14, R12, R12 ;  /* 0x0000000c0c0e7220 */ /* 0x000fe20000400000 */
[----:B------:R-:W-:Y:S01]  /*0ab0*/  FADD R30, R30, R21 ;  /* 0x000000151e1e7221 */ /* 0x000fe20000000000 */
[----:B------:R-:W-:Y:S01]  /*0ac0*/  FSEL R13, R13, -RZ, P1 ;  /* 0x800000ff0d0d7208 */ /* 0x000fe20000800000 */
[----:B------:R-:W-:Y:S01]  /*0ad0*/  FADD R21, R28, R15 ;  /* 0x0000000f1c157221 */ /* 0x000fe20000000000 */
[----:B------:R-:W-:Y:S01]  /*0ae0*/  FMUL R12, R7, 48 ;  /* 0x42400000070c7820 */ /* 0x000fe20000400000 */
[----:B------:R-:W-:Y:S01]  /*0af0*/  FMUL R0, R0, R0 ;  /* 0x0000000000007220 */ /* 0x000fe20000400000 */
[----:B------:R-:W-:Y:S01]  /*0b00*/  FSEL R15, R14, -RZ, P1 ;  /* 0x800000ff0e0f7208 */ /* 0x000fe20000800000 */
[----:B------:R-:W-:Y:S01]  /*0b10*/  FADD R21, R30, R21 ;  /* 0x000000151e157221 */ /* 0x000fe20000000000 */
[----:B------:R-:W-:Y:S01]  /*0b20*/  FADD R26, R26, R13 ;  /* 0x0000000d1a1a7221 */ /* 0x000fe20000000000 */
[----:B------:R-:W-:Y:S01]  /*0b30*/  FMUL R12, R12, R12 ;  /* 0x0000000c0c0c7220 */ /* 0x000fe20000400000 */
[----:B------:R-:W-:Y:S01]  /*0b40*/  FSEL R0, R0, -RZ, P1 ;  /* 0x800000ff00007208 */ /* 0x000fe20000800000 */
[----:B------:R-:W-:Y:S01]  /*0b50*/  FADD R24, R24, R15 ;  /* 0x0000000f18187221 */ /* 0x000fe20000000000 */
[----:B------:R-:W-:Y:S01]  /*0b60*/  FADD R21, R26, R21 ;  /* 0x000000151a157221 */ /* 0x000fe20000000000 */
[----:B------:R-:W-:-:S02]  /*0b70*/  SHF.L.U32 R26, R27, 0x5, RZ ;  /* 0x000000051b1a7819 */ /* 0x000fc400000006ff */
[----:B------:R-:W-:Y:S01]  /*0b80*/  FSEL R13, R12, -RZ, P1 ;  /* 0x800000ff0c0d7208 */ /* 0x000fe20000800000 */
[----:B------:R-:W-:Y:S01]  /*0b90*/  FADD R0, R23, R0 ;  /* 0x0000000017007221 */ /* 0x000fe20000000000 */
[----:B------:R-:W-:Y:S01]  /*0ba0*/  FADD R21, R24, R21 ;  /* 0x0000001518157221 */ /* 0x000fe20000000000 */
[----:B------:R-:W-:Y:S02]  /*0bb0*/  STS.128 [R26+0x10], R4 ;  /* 0x000010041a007388 */ /* 0x000fe40000000c00 */
[----:B------:R-:W-:Y:S01]  /*0bc0*/  FADD R22, R22, R13 ;  /* 0x0000000d16167221 */ /* 0x000fe20000000000 */
[----:B------:R-:W-:Y:S01]  /*0bd0*/  FADD R21, R0, R21 ;  /* 0x0000001500157221 */ /* 0x000fe20000000000 */
[----:B------:R-:W-:Y:S03]  /*0be0*/  STS.128 [R26], R8 ;  /* 0x000000081a007388 */ /* 0x000fe60000000c00 */
[----:B------:R-:W-:-:S05]  /*0bf0*/  FADD R21, R22, R21 ;  /* 0x0000001516157221 */ /* 0x000fca0000000000 */
[----:B------:R-:W0:Y:S02]  /*0c00*/  SHFL.BFLY PT, R0, R21, 0x10, 0x1f ;  /* 0x0e001f0015007f89 */ /* 0x000e2400000e0000 */
[----:B0-----:R-:W-:Y:S01]  /*0c10*/  FADD R0, R21, R0 ;  /* 0x0000000015007221 */ /* 0x001fe20000000000 */
[----:B------:R-:W-:Y:S02]  /*0c20*/  IADD3 R21, R18, R19, RZ ;  /* 0x0000001312157210 */ /* 0x000fe40007ffe0ff */
[----:B------:R-:W-:Y:S02]  /*0c30*/  SHF.R.U32.HI R19, RZ, 0x5, R17 ;  /* 0x00000005ff137819 */ /* 0x000fe40000011611 */
[----:B------:R-:W0:Y:S02]  /*0c40*/  SHFL.BFLY PT, R13, R0, 0x8, 0x1f ;  /* 0x0d001f00000d7f89 */ /* 0x000e2400000e0000 */
[----:B------:R-:W-:Y:S02]  /*0c50*/  SHF.L.U32 R4, R19, 0x2, RZ ;  /* 0x0000000213047819 */ /* 0x000fe400000006ff */
[----:B------:R-:W-:-:S02]  /*0c60*/  MOV R19, 0x39e38e39 ;  /* 0x39e38e3900137802 */ /* 0x000fc40000000f00 */
[----:B------:R-:W-:Y:S01]  /*0c70*/  LOP3.LUT R4, R4, 0x1c, RZ, 0xe2, !PT ;  /* 0x0000001c04047812 */ /* 0x000fe200078ee2ff */
[----:B0-----:R-:W-:Y:S01]  /*0c80*/  FADD R20, R0, R13 ;  /* 0x0000000d00147221 */ /* 0x001fe20000000000 */
[----:B------:R-:W-:-:S04]  /*0c90*/  MOV R0, 0x4 ;  /* 0x0000000400007802 */ /* 0x000fc80000000f00 */
[----:B------:R-:W0:Y:S02]  /*0ca0*/  SHFL.BFLY PT, R13, R20, 0x4, 0x1f ;  /* 0x0c801f00140d7f89 */ /* 0x000e2400000e0000 */
[----:B0-----:R-:W-:Y:S02]  /*0cb0*/  FADD R22, R20, R13 ;  /* 0x0000000d14167221 */ /* 0x001fe40000000000 */
[----:B------:R-:W-:Y:S06]  /*0cc0*/  BAR.SYNC 0x0 ;  /* 0x0000000000007b1d */ /* 0x000fec0000000000 */
[----:B------:R-:W0:Y:S01]  /*0cd0*/  SHFL.BFLY PT, R23, R22, 0x2, 0x1f ;  /* 0x0c401f0016177f89 */ /* 0x000e2200000e0000 */
[----:B------:R-:W-:-:S03]  /*0ce0*/  IMAD.WIDE R20, R21, R0, c[0x0][0x180] ;  /* 0x0000600015147625 */ /* 0x000fc600078e0200 */
[----:B------:R-:W1:Y:S01]  /*0cf0*/  LDS.128 R12, [R27.X16] ;  /* 0x000000001b0c7984 */ /* 0x000e62000000cc00 */
[----:B0-----:R-:W-:-:S05]  /*0d00*/  FADD R23, R22, R23 ;  /* 0x0000001716177221 */ /* 0x001fca0000000000 */
[----:B------:R-:W0:Y:S04]  /*0d10*/  SHFL.BFLY PT, R24, R23, 0x1, 0x1f ;  /* 0x0c201f0017187f89 */ /* 0x000e2800000e0000 */
[----:B-1----:R-:W-:Y:S04]  /*0d20*/  @P3 STG.E.128 [R20.64], R12 ;  /* 0x0000000c14003986 */ /* 0x002fe8000c101d04 */
[----:B------:R-:W-:Y:S06]  /*0d30*/  BAR.SYNC 0x0 ;  /* 0x0000000000007b1d */ /* 0x000fec0000000000 */
[----:B------:R-:W-:Y:S01]  /*0d40*/  ISETP.GE.AND P3, PT, R17, 0x8, PT ;  /* 0x000000081100780c */ /* 0x000fe20003f66270 */
[----:B0-----:R-:W-:-:S05]  /*0d50*/  FADD R7, R23, R24 ;  /* 0x0000001817077221 */ /* 0x001fca0000000000 */
[----:B------:R-:W-:Y:S04]  /*0d60*/  @!P0 STS [R4], R7 ;  /* 0x0000000704008388 */ /* 0x000fe80000000800 */
[----:B------:R-:W-:Y:S06]  /*0d70*/  BAR.SYNC 0x0 ;  /* 0x0000000000007b1d */ /* 0x000fec0000000000 */
[----:B------:R-:W0:Y:S01]  /*0d80*/  @!P3 LDS R3, [R17.X4] ;  /* 0x000000001103b984 */ /* 0x000e220000004800 */
[----:B------:R-:W-:-:S02]  /*0d90*/  LOP3.LUT P0, RZ, R17, 0x7, RZ, 0xc0, !PT ;  /* 0x0000000711ff7812 */ /* 0x000fc4000780c0ff */
[----:B------:R-:W-:Y:S02]  /*0da0*/  LEA R20, P3, R16, c[0x0][0x160], 0x2 ;  /* 0x0000580010147a11 */ /* 0x000fe400078610ff */
[----:B------:R-:W-:Y:S01]  /*0db0*/  ISETP.LT.AND P0, PT, R17, 0x8, !P0 ;  /* 0x000000081100780c */ /* 0x000fe20004701270 */
[----:B0-----:R-:W0:Y:S02]  /*0dc0*/  SHFL.BFLY PT, R6, R3, 0x4, 0x1f ;  /* 0x0c801f0003067f89 */ /* 0x001e2400000e0000 */
[----:B0-----:R-:W-:Y:S01]  /*0dd0*/  FADD R6, R3, R6 ;  /* 0x0000000603067221 */ /* 0x001fe20000000000 */
[----:B------:R-:W-:-:S04]  /*0de0*/  SHF.R.S32.HI R3, RZ, 0x1f, R16 ;  /* 0x0000001fff037819 */ /* 0x000fc80000011410 */
[----:B------:R-:W0:Y:S01]  /*0df0*/  SHFL.BFLY PT, R5, R6, 0x2, 0x1f ;  /* 0x0c401f0006057f89 */ /* 0x000e2200000e0000 */
[----:B------:R-:W-:Y:S02]  /*0e00*/  LEA.HI.X R21, R16, c[0x0][0x164], R3, 0x2, P3 ;  /* 0x0000590010157a11 */ /* 0x000fe400018f1403 */
[----:B------:R-:W-:Y:S02]  /*0e10*/  IADD3 R2, P3, R2, c[0x0][0x178], RZ ;  /* 0x00005e0002027a10 */ /* 0x000fe40007f7e0ff */
[----:B------:R-:W-:-:S03]  /*0e20*/  LEA R12, R27, R18, 0x2 ;  /* 0x000000121b0c7211 */ /* 0x000fc600078e10ff */
[----:B------:R-:W-:Y:S01]  /*0e30*/  IMAD.X R3, RZ, RZ, c[0x0][0x17c], P3 ;  /* 0x00005f00ff037624 */ /* 0x000fe200018e06ff */
[----:B0-----:R-:W-:Y:S02]  /*0e40*/  FADD R5, R6, R5 ;  /* 0x0000000506057221 */ /* 0x001fe40000000000 */
[----:B------:R-:W-:-:S03]  /*0e50*/  CS2R R6, SRZ ;  /* 0x0000000000067805 */ /* 0x000fc6000001ff00 */
[----:B------:R-:W0:Y:S02]  /*0e60*/  SHFL.BFLY PT, R8, R5, 0x1, 0x1f ;  /* 0x0c201f0005087f89 */ /* 0x000e2400000e0000 */
[----:B0-----:R-:W-:-:S05]  /*0e70*/  FADD R8, R5, R8 ;  /* 0x0000000805087221 */ /* 0x001fca0000000000 */
[----:B------:R-:W-:Y:S04]  /*0e80*/  @P0 STS [R17.X4], R8 ;  /* 0x0000000811000388 */ /* 0x000fe80000004800 */
[----:B------:R-:W-:Y:S06]  /*0e90*/  BAR.SYNC 0x0 ;  /* 0x0000000000007b1d */ /* 0x000fec0000000000 */
[----:B------:R-:W0:Y:S04]  /*0ea0*/  LDS R24, [RZ] ;  /* 0x00000000ff187984 */ /* 0x000e280000000800 */
[----:B------:R-:W-:Y:S06]  /*0eb0*/  BAR.SYNC 0x0 ;  /* 0x0000000000007b1d */ /* 0x000fec0000000000 */
[----:B------:R-:W-:-:S02]  /*0ec0*/  ISETP.EQ.AND P0, PT, R27, RZ, !P6 ;  /* 0x000000ff1b00720c */ /* 0x000fc40007702270 */
[----:B------:R-:W-:-:S05]  /*0ed0*/  IADD3 R17, R18, 0x4, R25 ;  /* 0x0000000412117810 */ /* 0x000fca0007ffe019 */
[----:B------:R-:W-:Y:S01]  /*0ee0*/  IMAD.WIDE R16, R17, R0, c[0x0][0x180] ;  /* 0x0000600011107625 */ /* 0x000fe200078e0200 */
[----:B0-----:R-:W-:Y:S04]  /*0ef0*/  STS [RZ], R24 ;  /* 0x00000018ff007388 */ /* 0x001fe80000000800 */
[----:B------:R-:W-:Y:S06]  /*0f00*/  BAR.SYNC 0x0 ;  /* 0x0000000000007b1d */ /* 0x000fec0000000000 */
[----:B------:R-:W0:Y:S01]  /*0f10*/  LDS R4, [RZ] ;  /* 0x00000000ff047984 */ /* 0x000e220000000800 */
[----:B------:R-:W-:Y:S01]  /*0f20*/  LEA R27, R27, R12, 0x2 ;  /* 0x0000000c1b1b7211 */ /* 0x000fe200078e10ff */
[----:B------:R-:W-:Y:S01]  /*0f30*/  CS2R R14, SRZ ;  /* 0x00000000000e7805 */ /* 0x000fe2000001ff00 */
[----:B------:R-:W-:-:S03]  /*0f40*/  CS2R R12, SRZ ;  /* 0x00000000000c7805 */ /* 0x000fc6000001ff00 */
[----:B------:R-:W-:Y:S01]  /*0f50*/  IMAD.WIDE R32, R27, R0, c[0x0][0x180] ;  /* 0x000060001b207625 */ /* 0x000fe200078e0200 */
[-C--:B0-----:R-:W-:Y:S02]  /*0f60*/  FFMA R8, R4, R19.reuse, 9.9999997473787516356e-06 ;  /* 0x3727c5ac04087423 */ /* 0x081fe40000000013 */
[----:B------:R-:W-:Y:S02]  /*0f70*/  CS2R R4, SRZ ;  /* 0x0000000000047805 */ /* 0x000fe4000001ff00 */
[----:B------:R-:W0:Y:S01]  /*0f80*/  MUFU.RSQ R23, R8 ;  /* 0x0000000800177308 */ /* 0x000e220000001400 */
[----:B------:R-:W-:Y:S06]  /*0f90*/  BAR.SYNC 0x0 ;  /* 0x0000000000007b1d */ /* 0x000fec0000000000 */
[----:B0-----:R0:W-:Y:S04]  /*0fa0*/  @P0 STG.E [R20.64], R23 ;  /* 0x0000001714000986 */ /* 0x0011e8000c101904 */
[----:B------:R1:W2:Y:S04]  /*0fb0*/  @!P6 LDG.E.EF.128 R4, [R16.64] ;  /* 0x000000041004e981 */ /* 0x0002a8000c0e1d00 */
[----:B------:R-:W3:Y:S04]  /*0fc0*/  LDG.E.EL.128 R8, [R2.64+0x10] ;  /* 0x0000100402087981 */ /* 0x000ee8000c2e1d00 */
[----:B------:R-:W4:Y:S04]  /*0fd0*/  @!P6 LDG.E.EF.128 R12, [R32.64] ;  /* 0x00000004200ce981 */ /* 0x000f28000c0e1d00 */
[----:B0-----:R-:W5:Y:S01]  /*0fe0*/  LDG.E.EL.128 R20, [R2.64] ;  /* 0x0000000402147981 */ /* 0x001f62000c2e1d00 */
[----:B-1----:R-:W-:Y:S01]  /*0ff0*/  FFMA R16, R24, R19, 9.9999997473787516356e-06 ;  /* 0x3727c5ac18107423 */ /* 0x002fe20000000013 */
[----:B------:R-:W-:-:S05]  /*1000*/  IADD3 R31, R18, R31, RZ ;  /* 0x0000001f121f7210 */ /* 0x000fca0007ffe0ff */
[----:B------:R-:W0:Y:S01]  /*1010*/  MUFU.RSQ R16, R16 ;  /* 0x0000001000107308 */ /* 0x000e220000001400 */
[----:B------:R-:W-:Y:S01]  /*1020*/  IMAD.WIDE R24, R31, R0, c[0x0][0x180] ;  /* 0x000060001f187625 */ /* 0x000fe200078e0200 */
[----:B--2---:R-:W-:Y:S02]  /*1030*/  SEL R6, R6, RZ, !P6 ;  /* 0x000000ff06067207 */ /* 0x004fe40007000000 */
[----:B------:R-:W-:Y:S01]  /*1040*/  SEL R4, R4, RZ, !P6 ;  /* 0x000000ff04047207 */ /* 0x000fe20007000000 */
[----:B---3--:R-:W-:Y:S01]  /*1050*/  FADD R19, R10, 1 ;  /* 0x3f8000000a137421 */ /* 0x008fe20000000000 */
[----:B------:R-:W-:Y:S01]  /*1060*/  FADD R17, R8, 1 ;  /* 0x3f80000008117421 */ /* 0x000fe20000000000 */
[----:B------:R-:W-:Y:S01]  /*1070*/  FADD R10, R11, 1 ;  /* 0x3f8000000b0a7421 */ /* 0x000fe20000000000 */
[----:B------:R-:W-:Y:S01]  /*1080*/  FADD R8, R9, 1 ;  /* 0x3f80000009087421 */ /* 0x000fe20000000000 */
[----:B------:R-:W-:Y:S01]  /*1090*/  FMUL R11, R6, 48 ;  /* 0x42400000060b7820 */ /* 0x000fe20000400000 */
[----:B------:R-:W-:Y:S01]  /*10a0*/  SEL R5, R5, RZ, !P6 ;  /* 0x000000ff05057207 */ /* 0x000fe20007000000 */
[----:B------:R-:W-:Y:S01]  /*10b0*/  FMUL R9, R4, 48 ;  /* 0x4240000004097820 */ /* 0x000fe20000400000 */
[----:B------:R-:W-:Y:S01]  /*10c0*/  SEL R7, R7, RZ, !P6 ;  /* 0x000000ff07077207 */ /* 0x000fe20007000000 */
[C---:B0-----:R-:W-:Y:S01]  /*10d0*/  FMUL R6, R16.reuse, R11 ;  /* 0x0000000b10067220 */ /* 0x041fe20000400000 */
[----:B----4-:R-:W-:Y:S01]  /*10e0*/  SEL R11, R13, RZ, !P6 ;  /* 0x000000ff0d0b7207 */ /* 0x010fe20007000000 */
[----:B------:R-:W-:Y:S01]  /*10f0*/  FMUL R4, R16, R9 ;  /* 0x0000000910047220 */ /* 0x000fe20000400000 */
[----:B------:R-:W-:Y:S01]  /*1100*/  FMUL R5, R5, 48 ;  /* 0x4240000005057820 */ /* 0x000fe20000400000 */
[----:B------:R-:W-:Y:S01]  /*1110*/  FMUL R7, R7, 48 ;  /* 0x4240000007077820 */ /* 0x000fe20000400000 */
[----:B------:R-:W-:Y:S01]  /*1120*/  SEL R9, R12, RZ, !P6 ;  /* 0x000000ff0c097207 */ /* 0x000fe20007000000 */
[----:B------:R-:W-:Y:S01]  /*1130*/  FMUL R11, R11, 48 ;  /* 0x424000000b0b7820 */ /* 0x000fe20000400000 */
[----:B------:R-:W-:Y:S01]  /*1140*/  SEL R13, R14, RZ, !P6 ;  /* 0x000000ff0e0d7207 */ /* 0x000fe20007000000 */
[C---:B------:R-:W-:Y:S01]  /*1150*/  FMUL R5, R16.reuse, R5 ;  /* 0x0000000510057220 */ /* 0x040fe20000400000 */
[----:B------:R-:W-:Y:S01]  /*1160*/  SEL R15, R15, RZ, !P6 ;  /* 0x000000ff0f0f7207 */ /* 0x000fe20007000000 */
[----:B------:R-:W-:Y:S01]  /*1170*/  FMUL R7, R16, R7 ;  /* 0x0000000710077220 */ /* 0x000fe20000400000 */
[----:B------:R-:W-:Y:S01]  /*1180*/  FMUL R9, R9, 48 ;  /* 0x4240000009097820 */ /* 0x000fe20000400000 */
[----:B------:R-:W-:Y:S01]  /*1190*/  FMUL R13, R13, 48 ;  /* 0x424000000d0d7820 */ /* 0x000fe20000400000 */
[----:B------:R-:W-:Y:S01]  /*11a0*/  FMUL R5, R5, R8 ;  /* 0x0000000805057220 */ /* 0x000fe20000400000 */
[----:B------:R-:W-:Y:S01]  /*11b0*/  FMUL R15, R15, 48 ;  /* 0x424000000f0f7820 */ /* 0x000fe20000400000 */
[----:B------:R-:W-:Y:S01]  /*11c0*/  FMUL R7, R7, R10 ;  /* 0x0000000a07077220 */ /* 0x000fe20000400000 */
[----:B-----5:R-:W-:Y:S01]  /*11d0*/  FADD R20, R20, 1 ;  /* 0x3f80000014147421 */ /* 0x020fe20000000000 */
[----:B------:R-:W-:Y:S01]  /*11e0*/  FADD R8, R21, 1 ;  /* 0x3f80000015087421 */ /* 0x000fe20000000000 */
[----:B------:R-:W-:Y:S01]  /*11f0*/  FADD R22, R22, 1 ;  /* 0x3f80000016167421 */ /* 0x000fe20000000000 */
[----:B------:R-:W-:Y:S01]  /*1200*/  FADD R10, R23, 1 ;  /* 0x3f800000170a7421 */ /* 0x000fe20000000000 */
[C---:B------:R-:W-:Y:S01]  /*1210*/  FMUL R9, R16.reuse, R9 ;  /* 0x0000000910097220 */ /* 0x040fe20000400000 */
[C---:B------:R-:W-:Y:S01]  /*1220*/  FMUL R11, R16.reuse, R11 ;  /* 0x0000000b100b7220 */ /* 0x040fe20000400000 */
[C---:B------:R-:W-:Y:S01]  /*1230*/  FMUL R13, R16.reuse, R13 ;  /* 0x0000000d100d7220 */ /* 0x040fe20000400000 */
[----:B------:R-:W-:Y:S01]  /*1240*/  FMUL R15, R16, R15 ;  /* 0x0000000f100f7220 */ /* 0x000fe20000400000 */
[----:B------:R-:W-:Y:S01]  /*1250*/  FMUL R4, R4, R17 ;  /* 0x0000001104047220 */ /* 0x000fe20000400000 */
[----:B------:R-:W-:Y:S01]  /*1260*/  FMUL R6, R6, R19 ;  /* 0x0000001306067220 */ /* 0x000fe20000400000 */
[----:B------:R-:W-:Y:S01]  /*1270*/  FMUL R9, R9, R20 ;  /* 0x0000001409097220 */ /* 0x000fe20000400000 */
[----:B------:R-:W-:Y:S01]  /*1280*/  FMUL R8, R11, R8 ;  /* 0x000000080b087220 */ /* 0x000fe20000400000 */
[----:B------:R-:W-:Y:S01]  /*1290*/  FMUL R13, R13, R22 ;  /* 0x000000160d0d7220 */ /* 0x000fe20000400000 */
[----:B------:R-:W-:Y:S01]  /*12a0*/  FMUL R10, R15, R10 ;  /* 0x0000000a0f0a7220 */ /* 0x000fe20000400000 */
[----:B------:R-:W-:-:S02]  /*12b0*/  MOV R17, 0x2 ;  /* 0x0000000200117802 */ /* 0x000fc40000000f00 */
[----:B------:R-:W-:Y:S02]  /*12c0*/  F2FP.BF16.PACK_AB R14, R5, R4 ;  /* 0x00000004050e723e */ /* 0x000fe400000010ff */
[----:B------:R-:W-:Y:S01]  /*12d0*/  F2FP.BF16.PACK_AB R15, R7, R6 ;  /* 0x00000006070f723e */ /* 0x000fe200000010ff */
[----:B------:R-:W-:Y:S01]  /*12e0*/  IMAD.WIDE R20, R27, R17, c[0x0][0x188] ;  /* 0x000062001b147625 */ /* 0x000fe200078e0211 */
[----:B------:R-:W-:Y:S01]  /*12f0*/  F2FP.BF16.PACK_AB R12, R8, R9 ;  /* 0x00000009080c723e */ /* 0x000fe200000010ff */
[----:B------:R-:W-:Y:S01]  /*1300*/  CS2R R4, SRZ ;  /* 0x0000000000047805 */ /* 0x000fe2000001ff00 */
[----:B------:R-:W-:Y:S01]  /*1310*/  F2FP.BF16.PACK_AB R13, R10, R13 ;  /* 0x0000000d0a0d723e */ /* 0x000fe200000010ff */
[----:B------:R-:W-:Y:S01]  /*1320*/  CS2R R6, SRZ ;  /* 0x0000000000067805 */ /* 0x000fe2000001ff00 */
[----:B------:R-:W-:Y:S01]  /*1330*/  CS2R R8, SRZ ;  /* 0x0000000000087805 */ /* 0x000fe2000001ff00 */
[----:B------:R-:W-:Y:S02]  /*1340*/  CS2R R10, SRZ ;  /* 0x00000000000a7805 */ /* 0x000fe4000001ff00 */
[----:B------:R0:W-:Y:S04]  /*1350*/  @!P6 STG.E.128 [R20.64], R12 ;  /* 0x0000000c1400e986 */ /* 0x0001e8000c101d04 */
[----:B------:R-:W2:Y:S01]  /*1360*/  @P1 LDG.E.EF.128 R4, [R24.64] ;  /* 0x0000000418041981 */ /* 0x000ea2000c0e1d00 */
[----:B------:R-:W-:-:S03]  /*1370*/  IADD3 R19, R18, R29, RZ ;  /* 0x0000001d12137210 */ /* 0x000fc60007ffe0ff */
[----:B------:R-:W3:Y:S01]  /*1380*/  @!P2 LDG.E.EL.128 R8, [R2.64+0x2000] ;  /* 0x002000040208a981 */ /* 0x000ee2000c2e1d00 */
[----:B------:R-:W-:Y:S01]  /*1390*/  CS2R R22, SRZ ;  /* 0x0000000000167805 */ /* 0x000fe2000001ff00 */
[----:B------:R-:W-:Y:S01]  /*13a0*/  IMAD.WIDE R18, R19, R0, c[0x0][0x180] ;  /* 0x0000600013127625 */ /* 0x000fe200078e0200 */
[----:B0-----:R-:W-:Y:S01]  /*13b0*/  CS2R R12, SRZ ;  /* 0x00000000000c7805 */ /* 0x001fe2000001ff00 */
[----:B------:R-:W-:Y:S01]  /*13c0*/  CS2R R14, SRZ ;  /* 0x00000000000e7805 */ /* 0x000fe2000001ff00 */
[----:B------:R-:W-:-:S05]  /*13d0*/  CS2R R20, SRZ ;  /* 0x0000000000147805 */ /* 0x000fca000001ff00 */
[----:B------:R-:W4:Y:S04]  /*13e0*/  @P1 LDG.E.EF.128 R12, [R18.64] ;  /* 0x00000004120c1981 */ /* 0x000f28000c0e1d00 */
[----:B------:R0:W5:Y:S01]  /*13f0*/  @!P2 LDG.E.EL.128 R20, [R2.64+0x2010] ;  /* 0x002010040214a981 */ /* 0x000162000c2e1d00 */
[----:B--2---:R-:W-:Y:S02]  /*1400*/  SEL R0, R5, RZ, P1 ;  /* 0x000000ff05007207 */ /* 0x004fe40000800000 */
[----:B------:R-:W-:Y:S02]  /*1410*/  SEL R4, R4, RZ, P1 ;  /* 0x000000ff04047207 */ /* 0x000fe40000800000 */
[----:B------:R-:W-:Y:S02]  /*1420*/  SEL R6, R6, RZ, P1 ;  /* 0x000000ff06067207 */ /* 0x000fe40000800000 */
[----:B------:R-:W-:Y:S01]  /*1430*/  SEL R24, R7, RZ, P1 ;  /* 0x000000ff07187207 */ /* 0x000fe20000800000 */
[----:B------:R-:W-:Y:S01]  /*1440*/  FMUL R7, R0, 48 ;  /* 0x4240000000077820 */ /* 0x000fe20000400000 */
[----:B---3--:R-:W-:Y:S01]  /*1450*/  SEL R25, R9, RZ, !P2 ;  /* 0x000000ff09197207 */ /* 0x008fe20005000000 */
[----:B------:R-:W-:Y:S01]  /*1460*/  FMUL R5, R4, 48 ;  /* 0x4240000004057820 */ /* 0x000fe20000400000 */
[----:B------:R-:W-:Y:S01]  /*1470*/  SEL R8, R8, RZ, !P2 ;  /* 0x000000ff08087207 */ /* 0x000fe20005000000 */
[----:B0-----:R-:W-:Y:S01]  /*1480*/  FMUL R3, R6, 48 ;  /* 0x4240000006037820 */ /* 0x001fe20000400000 */
[----:B------:R-:W-:Y:S01]  /*1490*/  SEL R26, R11, RZ, !P2 ;  /* 0x000000ff0b1a7207 */ /* 0x000fe20005000000 */
[----:B------:R-:W-:Y:S01]  /*14a0*/  FMUL R9, R24, 48 ;  /* 0x4240000018097820 */ /* 0x000fe20000400000 */
[----:B------:R-:W-:Y:S01]  /*14b0*/  FADD R4, R25, 1 ;  /* 0x3f80000019047421 */ /* 0x000fe20000000000 */
[----:B------:R-:W-:Y:S01]  /*14c0*/  FMUL R7, R16, R7 ;  /* 0x0000000710077220 */ /* 0x000fe20000400000 */
[----:B------:R-:W-:Y:S01]  /*14d0*/  FADD R11, R8, 1 ;  /* 0x3f800000080b7421 */ /* 0x000fe20000000000 */
[C---:B------:R-:W-:Y:S01]  /*14e0*/  FMUL R0, R16.reuse, R5 ;  /* 0x0000000510007220 */ /* 0x040fe20000400000 */
[C---:B------:R-:W-:Y:S01]  /*14f0*/  FMUL R5, R16.reuse, R3 ;  /* 0x0000000310057220 */ /* 0x040fe20000400000 */
[----:B------:R-:W-:Y:S01]  /*1500*/  FMUL R2, R16, R9 ;  /* 0x0000000910027220 */ /* 0x000fe20000400000 */
[----:B------:R-:W-:Y:S01]  /*1510*/  FMUL R3, R7, R4 ;  /* 0x0000000407037220 */ /* 0x000fe20000400000 */
[----:B------:R-:W-:Y:S01]  /*1520*/  SEL R10, R10, RZ, !P2 ;  /* 0x000000ff0a0a7207 */ /* 0x000fe20005000000 */
[----:B------:R-:W-:Y:S01]  /*1530*/  FMUL R0, R0, R11 ;  /* 0x0000000b00007220 */ /* 0x000fe20000400000 */
[----:B----4-:R-:W-:Y:S01]  /*1540*/  SEL R7, R12, RZ, P1 ;  /* 0x000000ff0c077207 */ /* 0x010fe20000800000 */
[----:B------:R-:W-:Y:S01]  /*1550*/  FADD R19, R26, 1 ;  /* 0x3f8000001a137421 */ /* 0x000fe20000000000 */
[----:B------:R-:W-:Y:S01]  /*1560*/  SEL R9, R13, RZ, P1 ;  /* 0x000000ff0d097207 */ /* 0x000fe20000800000 */
[----:B------:R-:W-:Y:S01]  /*1570*/  FADD R6, R10, 1 ;  /* 0x3f8000000a067421 */ /* 0x000fe20000000000 */
[----:B------:R-:W-:Y:S01]  /*1580*/  SEL R11, R14, RZ, P1 ;  /* 0x000000ff0e0b7207 */ /* 0x000fe20000800000 */
[----:B------:R-:W-:Y:S01]  /*1590*/  FMUL R7, R7, 48 ;  /* 0x4240000007077820 */ /* 0x000fe20000400000 */
[----:B------:R-:W-:Y:S01]  /*15a0*/  SEL R13, R15, RZ, P1 ;  /* 0x000000ff0f0d7207 */ /* 0x000fe20000800000 */
[----:B------:R-:W-:Y:S01]  /*15b0*/  FMUL R9, R9, 48 ;  /* 0x4240000009097820 */ /* 0x000fe20000400000 */
[----:B-----5:R-:W-:Y:S01]  /*15c0*/  SEL R20, R20, RZ, !P2 ;  /* 0x000000ff14147207 */ /* 0x020fe20005000000 */
[----:B------:R-:W-:Y:S01]  /*15d0*/  FMUL R11, R11, 48 ;  /* 0x424000000b0b7820 */ /* 0x000fe20000400000 */
[----:B------:R-:W-:Y:S01]  /*15e0*/  SEL R21, R21, RZ, !P2 ;  /* 0x000000ff15157207 */ /* 0x000fe20005000000 */
[----:B------:R-:W-:Y:S01]  /*15f0*/  FMUL R13, R13, 48 ;  /* 0x424000000d0d7820 */ /* 0x000fe20000400000 */
[----:B------:R-:W-:Y:S01]  /*1600*/  SEL R22, R22, RZ, !P2 ;  /* 0x000000ff16167207 */ /* 0x000fe20005000000 */
[----:B------:R-:W-:Y:S01]  /*1610*/  FMUL R5, R5, R6 ;  /* 0x0000000605057220 */ /* 0x000fe20000400000 */
[----:B------:R-:W-:Y:S01]  /*1620*/  SEL R23, R23, RZ, !P2 ;  /* 0x000000ff17177207 */ /* 0x000fe20005000000 */
[C---:B------:R-:W-:Y:S01]  /*1630*/  FMUL R7, R16.reuse, R7 ;  /* 0x0000000710077220 */ /* 0x040fe20000400000 */
[----:B------:R-:W-:Y:S01]  /*1640*/  FMUL R9, R16, R9 ;  /* 0x0000000910097220 */ /* 0x000fe20000400000 */
[----:B------:R-:W-:Y:S01]  /*1650*/  FADD R20, R20, 1 ;  /* 0x3f80000014147421 */ /* 0x000fe20000000000 */
[----:B------:R-:W-:Y:S01]  /*1660*/  FADD R4, R21, 1 ;  /* 0x3f80000015047421 */ /* 0x000fe20000000000 */
[C---:B------:R-:W-:Y:S01]  /*1670*/  FMUL R11, R16.reuse, R11 ;  /* 0x0000000b100b7220 */ /* 0x040fe20000400000 */
[----:B------:R-:W-:Y:S01]  /*1680*/  FMUL R13, R16, R13 ;  /* 0x0000000d100d7220 */ /* 0x000fe20000400000 */
[----:B------:R-:W-:Y:S01]  /*1690*/  FADD R22, R22, 1 ;  /* 0x3f80000016167421 */ /* 0x000fe20000000000 */
[----:B------:R-:W-:Y:S01]  /*16a0*/  FADD R6, R23, 1 ;  /* 0x3f80000017067421 */ /* 0x000fe20000000000 */
[----:B------:R-:W-:Y:S01]  /*16b0*/  FMUL R2, R2, R19 ;  /* 0x0000001302027220 */ /* 0x000fe20000400000 */
[----:B------:R-:W-:Y:S01]  /*16c0*/  FMUL R7, R7, R20 ;  /* 0x0000001407077220 */ /* 0x000fe20000400000 */
[----:B------:R-:W-:Y:S01]  /*16d0*/  FMUL R8, R9, R4 ;  /* 0x0000000409087220 */ /* 0x000fe20000400000 */
[----:B------:R-:W-:Y:S01]  /*16e0*/  FMUL R11, R11, R22 ;  /* 0x000000160b0b7220 */ /* 0x000fe20000400000 */
[----:B------:R-:W-:Y:S01]  /*16f0*/  FMUL R10, R13, R6 ;  /* 0x000000060d0a7220 */ /* 0x000fe20000400000 */
[----:B------:R-:W-:-:S02]  /*1700*/  F2FP.BF16.PACK_AB R4, R3, R0 ;  /* 0x000000000304723e */ /* 0x000fc400000010ff */
[----:B------:R-:W-:Y:S01]  /*1710*/  F2FP.BF16.PACK_AB R5, R2, R5 ;  /* 0x000000050205723e */ /* 0x000fe200000010ff */
[----:B------:R-:W-:Y:S01]  /*1720*/  IMAD.WIDE R2, R31, R17, c[0x0][0x188] ;  /* 0x000062001f027625 */ /* 0x000fe200078e0211 */
[----:B------:R-:W-:Y:S02]  /*1730*/  F2FP.BF16.PACK_AB R6, R8, R7 ;  /* 0x000000070806723e */ /* 0x000fe400000010ff */
[----:B------:R-:W-:Y:S01]  /*1740*/  F2FP.BF16.PACK_AB R7, R10, R11 ;  /* 0x0000000b0a07723e */ /* 0x000fe200000010ff */
[----:B------:R-:W-:Y:S06]  /*1750*/  @!P1 EXIT ;  /* 0x000000000000994d */ /* 0x000fec0003800000 */
[----:B------:R-:W-:Y:S02]  /*1760*/  ULDC.64 UR4, c[0x0][0x118] ;  /* 0x0000460000047ab9 */ /* 0x000fe40000000a00 */
[----:B------:R-:W-:Y:S01]  /*1770*/  STG.E.128 [R2.64], R4 ;  /* 0x0000000402007986 */ /* 0x000fe2000c101d04 */
[----:B------:R-:W-:Y:S05]  /*1780*/  EXIT ;  /* 0x000000000000794d */ /* 0x000fea0003800000 */
.L_x_2:
[----:B------:R-:W-:-:S00]  /*1790*/  BRA `(.L_x_2) ;  /* 0xfffffff000007947 */ /* 0x000fc0000383ffff */
[----:B------:R-:W-:-:S00]  /*17a0*/  NOP ;  /* 0x0000000000007918 */ /* 0x000fc00000000000 */
        /* <DEDUP_REMOVED lines=13> */
.L_x_3:


//--------------------- .nv.global.init           --------------------------
	.section	.nv.global.init,"aw",@progbits
.nv.global.init:
	.type		_$_str,@object
	.size		_$_str,(assertFunc_0 - _$_str)
_$_str:
        /*0000*/ 	.byte	0x5f, 0x5f, 0x43, 0x55, 0x44, 0x41, 0x5f, 0x46, 0x54, 0x5a, 0x00
	.type		assertFunc_0,@object
	.size		assertFunc_0,(assertFile_0 - assertFunc_0)
assertFunc_0:
        /*000b*/ 	.byte	0x5f, 0x63, 0x61, 0x6c, 0x6c, 0x5f, 0x77, 0x69, 0x74, 0x68, 0x5f, 0x66, 0x72, 0x61, 0x6d, 0x65
        /*001b*/ 	.byte	0x73, 0x5f, 0x72, 0x65, 0x6d, 0x6f, 0x76, 0x65, 0x64
	.type		assertFile_0,@object
	.size		assertFile_0,(assertMessage_0 - assertFile_0)
assertFile_0:
        /*0024*/ 	.byte	0x3c, 0x66, 0x72, 0x6f, 0x7a, 0x65, 0x6e, 0x20, 0x69, 0x6d, 0x70, 0x6f, 0x72, 0x74, 0x6c, 0x69
        /*0034*/ 	.byte	0x62, 0x2e, 0x5f, 0x62, 0x6f, 0x6f, 0x74, 0x73, 0x74, 0x72, 0x61, 0x70, 0x5f, 0x65, 0x78, 0x74
        /*0044*/ 	.byte	0x65, 0x72, 0x6e, 0x61, 0x6c, 0x3e
	.type		assertMessage_0,@object
	.size		assertMessage_0,(.L_2 - assertMessage_0)
assertMessage_0:
        /*004a*/ 	.byte	0x69, 0x6e, 0x64, 0x65, 0x78, 0x20, 0x6f, 0x75, 0x74, 0x20, 0x6f, 0x66, 0x20, 0x62, 0x6f, 0x75
        /*005a*/ 	.byte	0x6e, 0x64, 0x73, 0x3a, 0x20, 0x30, 0x20, 0x3c, 0x3d, 0x20, 0x74, 0x6d, 0x70, 0x33, 0x20, 0x3c
        /*006a*/ 	.byte	0x20, 0x32, 0x38, 0x38, 0x32, 0x35, 0x36
.L_2:


//--------------------- .nv.shared.triton__0d1d2d3d4d5d6de7de --------------------------
	.section	.nv.shared.triton__0d1d2d3d4d5d6de7de,"aw",@nobits
	.align	16


//--------------------- SYMBOLS --------------------------

	.type		__assertfail,@function
